//
// Generated by NVIDIA NVVM Compiler
//
// Compiler Build ID: CL-36424714
// Cuda compilation tools, release 13.0, V13.0.88
// Based on NVVM 20.0.0
//

.version 9.0
.target sm_100
.address_size 64

	// .globl	_Z19q131_max_abs_kernelPKimPj
// _ZZ21q131_logit_std_kernelPKfmPfS1_E5s_sum has been demoted
// _ZZ21q131_logit_std_kernelPKfmPfS1_E8s_sum_sq has been demoted

.visible .entry _Z19q131_max_abs_kernelPKimPj(
	.param .u64 .ptr .align 1 _Z19q131_max_abs_kernelPKimPj_param_0,
	.param .u64 _Z19q131_max_abs_kernelPKimPj_param_1,
	.param .u64 .ptr .align 1 _Z19q131_max_abs_kernelPKimPj_param_2
)
{
	.reg .pred 	%p<9>;
	.reg .b32 	%r<28>;
	.reg .b64 	%rd<13>;

	ld.param.u64 	%rd6, [_Z19q131_max_abs_kernelPKimPj_param_0];
	ld.param.u64 	%rd7, [_Z19q131_max_abs_kernelPKimPj_param_1];
	ld.param.u64 	%rd8, [_Z19q131_max_abs_kernelPKimPj_param_2];
	mov.u32 	%r8, %ctaid.x;
	mov.u32 	%r1, %ntid.x;
	mov.u32 	%r2, %tid.x;
	mad.lo.s32 	%r9, %r8, %r1, %r2;
	cvt.u64.u32 	%rd12, %r9;
	setp.le.u64 	%p1, %rd7, %rd12;
	mov.b32 	%r27, 0;
	@%p1 bra 	$L__BB0_3;
	mov.u32 	%r11, %nctaid.x;
	mul.lo.s32 	%r12, %r1, %r11;
	cvt.u64.u32 	%rd2, %r12;
	cvta.to.global.u64 	%rd3, %rd6;
	mov.b32 	%r27, 0;
$L__BB0_2:
	shl.b64 	%rd9, %rd12, 2;
	add.s64 	%rd10, %rd3, %rd9;
	ld.global.u32 	%r13, [%rd10];
	abs.s32 	%r14, %r13;
	max.u32 	%r27, %r27, %r14;
	add.s64 	%rd12, %rd12, %rd2;
	setp.lt.u64 	%p2, %rd12, %rd7;
	@%p2 bra 	$L__BB0_2;
$L__BB0_3:
	shfl.sync.down.b32	%r15|%p3, %r27, 16, 31, -1;
	max.u32 	%r16, %r27, %r15;
	shfl.sync.down.b32	%r17|%p4, %r16, 8, 31, -1;
	max.u32 	%r18, %r16, %r17;
	shfl.sync.down.b32	%r19|%p5, %r18, 4, 31, -1;
	max.u32 	%r20, %r18, %r19;
	shfl.sync.down.b32	%r21|%p6, %r20, 2, 31, -1;
	max.u32 	%r22, %r20, %r21;
	shfl.sync.down.b32	%r23|%p7, %r22, 1, 31, -1;
	max.u32 	%r6, %r22, %r23;
	and.b32  	%r24, %r2, 31;
	setp.ne.s32 	%p8, %r24, 0;
	@%p8 bra 	$L__BB0_5;
	cvta.to.global.u64 	%rd11, %rd8;
	atom.global.max.u32 	%r25, [%rd11], %r6;
$L__BB0_5:
	ret;

}
	// .globl	_Z21q131_logit_std_kernelPKfmPfS1_
.visible .entry _Z21q131_logit_std_kernelPKfmPfS1_(
	.param .u64 .ptr .align 1 _Z21q131_logit_std_kernelPKfmPfS1__param_0,
	.param .u64 _Z21q131_logit_std_kernelPKfmPfS1__param_1,
	.param .u64 .ptr .align 1 _Z21q131_logit_std_kernelPKfmPfS1__param_2,
	.param .u64 .ptr .align 1 _Z21q131_logit_std_kernelPKfmPfS1__param_3
)
{
	.reg .pred 	%p<16>;
	.reg .b32 	%r<30>;
	.reg .b32 	%f<44>;
	.reg .b64 	%rd<15>;
	// demoted variable
	.shared .align 4 .f32 _ZZ21q131_logit_std_kernelPKfmPfS1_E5s_sum;
	// demoted variable
	.shared .align 4 .f32 _ZZ21q131_logit_std_kernelPKfmPfS1_E8s_sum_sq;
	ld.param.u64 	%rd6, [_Z21q131_logit_std_kernelPKfmPfS1__param_0];
	ld.param.u64 	%rd7, [_Z21q131_logit_std_kernelPKfmPfS1__param_1];
	ld.param.u64 	%rd8, [_Z21q131_logit_std_kernelPKfmPfS1__param_2];
	ld.param.u64 	%rd9, [_Z21q131_logit_std_kernelPKfmPfS1__param_3];
	mov.u32 	%r1, %tid.x;
	setp.ne.s32 	%p1, %r1, 0;
	@%p1 bra 	$L__BB1_2;
	mov.b32 	%r4, 0;
	st.shared.u32 	[_ZZ21q131_logit_std_kernelPKfmPfS1_E5s_sum], %r4;
	st.shared.u32 	[_ZZ21q131_logit_std_kernelPKfmPfS1_E8s_sum_sq], %r4;
$L__BB1_2:
	bar.sync 	0;
	mov.u32 	%r2, %ctaid.x;
	mov.u32 	%r3, %ntid.x;
	mad.lo.s32 	%r5, %r2, %r3, %r1;
	cvt.u64.u32 	%rd14, %r5;
	setp.le.u64 	%p2, %rd7, %rd14;
	mov.f32 	%f42, 0f00000000;
	mov.f32 	%f43, %f42;
	@%p2 bra 	$L__BB1_5;
	mov.u32 	%r6, %nctaid.x;
	mul.lo.s32 	%r7, %r3, %r6;
	cvt.u64.u32 	%rd2, %r7;
	cvta.to.global.u64 	%rd3, %rd6;
	mov.f32 	%f43, 0f00000000;
	mov.f32 	%f42, %f43;
$L__BB1_4:
	shl.b64 	%rd10, %rd14, 2;
	add.s64 	%rd11, %rd3, %rd10;
	ld.global.f32 	%f11, [%rd11];
	add.f32 	%f42, %f42, %f11;
	fma.rn.f32 	%f43, %f11, %f11, %f43;
	add.s64 	%rd14, %rd14, %rd2;
	setp.lt.u64 	%p3, %rd14, %rd7;
	@%p3 bra 	$L__BB1_4;
$L__BB1_5:
	mov.b32 	%r8, %f42;
	shfl.sync.down.b32	%r9|%p4, %r8, 16, 31, -1;
	mov.b32 	%f12, %r9;
	add.f32 	%f13, %f42, %f12;
	mov.b32 	%r10, %f43;
	shfl.sync.down.b32	%r11|%p5, %r10, 16, 31, -1;
	mov.b32 	%f14, %r11;
	add.f32 	%f15, %f43, %f14;
	mov.b32 	%r12, %f13;
	shfl.sync.down.b32	%r13|%p6, %r12, 8, 31, -1;
	mov.b32 	%f16, %r13;
	add.f32 	%f17, %f13, %f16;
	mov.b32 	%r14, %f15;
	shfl.sync.down.b32	%r15|%p7, %r14, 8, 31, -1;
	mov.b32 	%f18, %r15;
	add.f32 	%f19, %f15, %f18;
	mov.b32 	%r16, %f17;
	shfl.sync.down.b32	%r17|%p8, %r16, 4, 31, -1;
	mov.b32 	%f20, %r17;
	add.f32 	%f21, %f17, %f20;
	mov.b32 	%r18, %f19;
	shfl.sync.down.b32	%r19|%p9, %r18, 4, 31, -1;
	mov.b32 	%f22, %r19;
	add.f32 	%f23, %f19, %f22;
	mov.b32 	%r20, %f21;
	shfl.sync.down.b32	%r21|%p10, %r20, 2, 31, -1;
	mov.b32 	%f24, %r21;
	add.f32 	%f25, %f21, %f24;
	mov.b32 	%r22, %f23;
	shfl.sync.down.b32	%r23|%p11, %r22, 2, 31, -1;
	mov.b32 	%f26, %r23;
	add.f32 	%f27, %f23, %f26;
	mov.b32 	%r24, %f25;
	shfl.sync.down.b32	%r25|%p12, %r24, 1, 31, -1;
	mov.b32 	%f28, %r25;
	add.f32 	%f7, %f25, %f28;
	mov.b32 	%r26, %f27;
	shfl.sync.down.b32	%r27|%p13, %r26, 1, 31, -1;
	mov.b32 	%f29, %r27;
	add.f32 	%f8, %f27, %f29;
	and.b32  	%r28, %r1, 31;
	setp.ne.s32 	%p14, %r28, 0;
	@%p14 bra 	$L__BB1_7;
	atom.shared.add.f32 	%f30, [_ZZ21q131_logit_std_kernelPKfmPfS1_E5s_sum], %f7;
	atom.shared.add.f32 	%f31, [_ZZ21q131_logit_std_kernelPKfmPfS1_E8s_sum_sq], %f8;
$L__BB1_7:
	bar.sync 	0;
	or.b32  	%r29, %r1, %r2;
	setp.ne.s32 	%p15, %r29, 0;
	@%p15 bra 	$L__BB1_9;
	ld.shared.f32 	%f32, [_ZZ21q131_logit_std_kernelPKfmPfS1_E5s_sum];
	cvt.rn.f32.u64 	%f33, %rd7;
	div.rn.f32 	%f34, %f32, %f33;
	ld.shared.f32 	%f35, [_ZZ21q131_logit_std_kernelPKfmPfS1_E8s_sum_sq];
	div.rn.f32 	%f36, %f35, %f33;
	mul.f32 	%f37, %f34, %f34;
	sub.f32 	%f38, %f36, %f37;
	cvta.to.global.u64 	%rd12, %rd8;
	st.global.f32 	[%rd12], %f34;
	sqrt.rn.f32 	%f39, %f38;
	cvta.to.global.u64 	%rd13, %rd9;
	st.global.f32 	[%rd13], %f39;
$L__BB1_9:
	ret;

}


// ===== COMPILED SASS (sm_100) =====

	.target	sm_100

	.elftype	@"ET_EXEC"


//--------------------- .note.nv.tkinfo           --------------------------
	.section	.note.nv.tkinfo,"",@"SHT_NOTE"
	.sectionflags	@"SHF_NOTE_NV_TKINFO"
	.tkinfo
        /*0018*/ 	.word	0x00000002
        /*0030*/ 	.string	""
        /*0030*/ 	.string	"ptxas"
        /*0030*/ 	.string	"Cuda compilation tools, release 13.0, V13.0.88"
        /*0030*/ 	.string	"Build cuda_13.0.r13.0/compiler.36424714_0"
        /*0030*/ 	.string	"-arch sm_100 -m 64 "



//--------------------- .note.nv.cuinfo           --------------------------
	.section	.note.nv.cuinfo,"",@"SHT_NOTE"
	.sectionflags	@"SHF_NOTE_NV_CUINFO"
        /*0018*/ 	.short	0x0002
        /*001a*/ 	.short	0x0064
        /*001c*/ 	.short	0x0082
	.zero		2


//--------------------- .nv.info                  --------------------------
	.section	.nv.info,"",@"SHT_CUDA_INFO"
	.align	4


	//----- nvinfo : EIATTR_REGCOUNT
	.align		4
        /*0000*/ 	.byte	0x04, 0x2f
        /*0002*/ 	.short	(.L_1 - .L_0)
	.align		4
.L_0:
        /*0004*/ 	.word	index@(_Z19q131_max_abs_kernelPKimPj)
        /*0008*/ 	.word	0x0000000c


	//----- nvinfo : EIATTR_FRAME_SIZE
	.align		4
.L_1:
        /*000c*/ 	.byte	0x04, 0x11
        /*000e*/ 	.short	(.L_3 - .L_2)
	.align		4
.L_2:
        /*0010*/ 	.word	index@(_Z19q131_max_abs_kernelPKimPj)
        /*0014*/ 	.word	0x00000000


	//----- nvinfo : EIATTR_REGCOUNT
	.align		4
.L_3:
        /*0018*/ 	.byte	0x04, 0x2f
        /*001a*/ 	.short	(.L_5 - .L_4)
	.align		4
.L_4:
        /*001c*/ 	.word	index@(_Z21q131_logit_std_kernelPKfmPfS1_)
        /*0020*/ 	.word	0x00000011


	//----- nvinfo : EIATTR_FRAME_SIZE
	.align		4
.L_5:
        /*0024*/ 	.byte	0x04, 0x11
        /*0026*/ 	.short	(.L_7 - .L_6)
	.align		4
.L_6:
        /*0028*/ 	.word	index@($__internal_1_$__cuda_sm3x_div_rn_noftz_f32_slowpath)
        /*002c*/ 	.word	0x00000000


	//----- nvinfo : EIATTR_FRAME_SIZE
	.align		4
.L_7:
        /*0030*/ 	.byte	0x04, 0x11
        /*0032*/ 	.short	(.L_9 - .L_8)
	.align		4
.L_8:
        /*0034*/ 	.word	index@($__internal_0_$__cuda_sm20_sqrt_rn_f32_slowpath)
        /*0038*/ 	.word	0x00000000


	//----- nvinfo : EIATTR_FRAME_SIZE
	.align		4
.L_9:
        /*003c*/ 	.byte	0x04, 0x11
        /*003e*/ 	.short	(.L_11 - .L_10)
	.align		4
.L_10:
        /*0040*/ 	.word	index@(_Z21q131_logit_std_kernelPKfmPfS1_)
        /*0044*/ 	.word	0x00000000


	//----- nvinfo : EIATTR_MIN_STACK_SIZE
	.align		4
.L_11:
        /*0048*/ 	.byte	0x04, 0x12
        /*004a*/ 	.short	(.L_13 - .L_12)
	.align		4
.L_12:
        /*004c*/ 	.word	index@(_Z21q131_logit_std_kernelPKfmPfS1_)
        /*0050*/ 	.word	0x00000000


	//----- nvinfo : EIATTR_MIN_STACK_SIZE
	.align		4
.L_13:
        /*0054*/ 	.byte	0x04, 0x12
        /*0056*/ 	.short	(.L_15 - .L_14)
	.align		4
.L_14:
        /*0058*/ 	.word	index@(_Z19q131_max_abs_kernelPKimPj)
        /*005c*/ 	.word	0x00000000
.L_15:


//--------------------- .nv.compat                --------------------------
	.section	.nv.compat,"",@"SHT_CUDA_COMPAT_INFO"
	.align	4
        /*0000*/ 	.byte	0x02, 0x09, 0x00, 0x00, 0x02, 0x02, 0x01, 0x00, 0x02, 0x05, 0x05, 0x00, 0x03, 0x07, 0x01, 0x01
        /*0010*/ 	.byte	0x02, 0x03, 0x00, 0x00, 0x02, 0x06, 0x01, 0x00, 0x04, 0x0b, 0x08, 0x00, 0x01, 0x00, 0x00, 0x00
        /*0020*/ 	.byte	0x00, 0x00, 0x00, 0x00


//--------------------- .nv.info._Z21q131_logit_std_kernelPKfmPfS1_ --------------------------
	.section	.nv.info._Z21q131_logit_std_kernelPKfmPfS1_,"",@"SHT_CUDA_INFO"
	.sectionflags	@""
	.align	4


	//----- nvinfo : EIATTR_CUDA_API_VERSION
	.align		4
        /*0000*/ 	.byte	0x04, 0x37
        /*0002*/ 	.short	(.L_17 - .L_16)
.L_16:
        /*0004*/ 	.word	0x00000082


	//----- nvinfo : EIATTR_KPARAM_INFO
	.align		4
.L_17:
        /*0008*/ 	.byte	0x04, 0x17
        /*000a*/ 	.short	(.L_19 - .L_18)
.L_18:
        /*000c*/ 	.word	0x00000000
        /*0010*/ 	.short	0x0003
        /*0012*/ 	.short	0x0018
        /*0014*/ 	.byte	0x00, 0xf5, 0x21, 0x00


	//----- nvinfo : EIATTR_KPARAM_INFO
	.align		4
.L_19:
        /*0018*/ 	.byte	0x04, 0x17
        /*001a*/ 	.short	(.L_21 - .L_20)
.L_20:
        /*001c*/ 	.word	0x00000000
        /*0020*/ 	.short	0x0002
        /*0022*/ 	.short	0x0010
        /*0024*/ 	.byte	0x00, 0xf5, 0x21, 0x00


	//----- nvinfo : EIATTR_KPARAM_INFO
	.align		4
.L_21:
        /*0028*/ 	.byte	0x04, 0x17
        /*002a*/ 	.short	(.L_23 - .L_22)
.L_22:
        /*002c*/ 	.word	0x00000000
        /*0030*/ 	.short	0x0001
        /*0032*/ 	.short	0x0008
        /*0034*/ 	.byte	0x00, 0xf0, 0x21, 0x00


	//----- nvinfo : EIATTR_KPARAM_INFO
	.align		4
.L_23:
        /*0038*/ 	.byte	0x04, 0x17
        /*003a*/ 	.short	(.L_25 - .L_24)
.L_24:
        /*003c*/ 	.word	0x00000000
        /*0040*/ 	.short	0x0000
        /*0042*/ 	.short	0x0000
        /*0044*/ 	.byte	0x00, 0xf5, 0x21, 0x00


	//----- nvinfo : EIATTR_SPARSE_MMA_MASK
	.align		4
.L_25:
        /*0048*/ 	.byte	0x03, 0x50
        /*004a*/ 	.short	0x0000


	//----- nvinfo : EIATTR_MAXREG_COUNT
	.align		4
        /*004c*/ 	.byte	0x03, 0x1b
        /*004e*/ 	.short	0x00ff


	//----- nvinfo : EIATTR_NUM_BARRIERS
	.align		4
        /*0050*/ 	.byte	0x02, 0x4c
        /*0052*/ 	.byte	0x01
	.zero		1


	//----- nvinfo : EIATTR_MERCURY_ISA_VERSION
	.align		4
        /*0054*/ 	.byte	0x03, 0x5f
        /*0056*/ 	.short	0x0101


	//----- nvinfo : EIATTR_COOP_GROUP_MASK_REGIDS
	.align		4
        /*0058*/ 	.byte	0x04, 0x29
        /*005a*/ 	.short	(.L_27 - .L_26)


	//   ....[0]....
.L_26:
        /*005c*/ 	.word	0xffffffff


	//   ....[1]....
        /*0060*/ 	.word	0xffffffff


	//   ....[2]....
        /*0064*/ 	.word	0xffffffff


	//   ....[3]....
        /*0068*/ 	.word	0xffffffff


	//   ....[4]....
        /*006c*/ 	.word	0xffffffff


	//   ....[5]....
        /*0070*/ 	.word	0xffffffff


	//   ....[6]....
        /*0074*/ 	.word	0xffffffff


	//   ....[7]....
        /*0078*/ 	.word	0xffffffff


	//   ....[8]....
        /*007c*/ 	.word	0xffffffff


	//   ....[9]....
        /*0080*/ 	.word	0xffffffff


	//----- nvinfo : EIATTR_COOP_GROUP_INSTR_OFFSETS
	.align		4
.L_27:
        /*0084*/ 	.byte	0x04, 0x28
        /*0086*/ 	.short	(.L_29 - .L_28)


	//   ....[0]....
.L_28:
        /*0088*/ 	.word	0x00000230


	//   ....[1]....
        /*008c*/ 	.word	0x00000260


	//   ....[2]....
        /*0090*/ 	.word	0x00000290


	//   ....[3]....
        /*0094*/ 	.word	0x000002a0


	//   ....[4]....
        /*0098*/ 	.word	0x000002d0


	//   ....[5]....
        /*009c*/ 	.word	0x000002e0


	//   ....[6]....
        /*00a0*/ 	.word	0x00000310


	//   ....[7]....
        /*00a4*/ 	.word	0x00000320


	//   ....[8]....
        /*00a8*/ 	.word	0x00000350


	//   ....[9]....
        /*00ac*/ 	.word	0x00000360


	//----- nvinfo : EIATTR_VRC_CTA_INIT_COUNT
	.align		4
.L_29:
        /*00b0*/ 	.byte	0x02, 0x4a
	.zero		1
	.zero		1


	//----- nvinfo : EIATTR_EXIT_INSTR_OFFSETS
	.align		4
        /*00b4*/ 	.byte	0x04, 0x1c
        /*00b6*/ 	.short	(.L_31 - .L_30)


	//   ....[0]....
.L_30:
        /*00b8*/ 	.word	0x000004c0


	//   ....[1]....
        /*00bc*/ 	.word	0x000007e0


	//----- nvinfo : EIATTR_CRS_STACK_SIZE
	.align		4
.L_31:
        /*00c0*/ 	.byte	0x04, 0x1e
        /*00c2*/ 	.short	(.L_33 - .L_32)
.L_32:
        /*00c4*/ 	.word	0x00000000


	//----- nvinfo : EIATTR_CBANK_PARAM_SIZE
	.align		4
.L_33:
        /*00c8*/ 	.byte	0x03, 0x19
        /*00ca*/ 	.short	0x0020


	//----- nvinfo : EIATTR_PARAM_CBANK
	.align		4
        /*00cc*/ 	.byte	0x04, 0x0a
        /*00ce*/ 	.short	(.L_35 - .L_34)
	.align		4
.L_34:
        /*00d0*/ 	.word	index@(.nv.constant0._Z21q131_logit_std_kernelPKfmPfS1_)
        /*00d4*/ 	.short	0x0380
        /*00d6*/ 	.short	0x0020


	//----- nvinfo : EIATTR_SW_WAR
	.align		4
.L_35:
        /*00d8*/ 	.byte	0x04, 0x36
        /*00da*/ 	.short	(.L_37 - .L_36)
.L_36:
        /*00dc*/ 	.word	0x00000008
.L_37:


//--------------------- .nv.info._Z19q131_max_abs_kernelPKimPj --------------------------
	.section	.nv.info._Z19q131_max_abs_kernelPKimPj,"",@"SHT_CUDA_INFO"
	.sectionflags	@""
	.align	4


	//----- nvinfo : EIATTR_CUDA_API_VERSION
	.align		4
        /*0000*/ 	.byte	0x04, 0x37
        /*0002*/ 	.short	(.L_39 - .L_38)
.L_38:
        /*0004*/ 	.word	0x00000082


	//----- nvinfo : EIATTR_KPARAM_INFO
	.align		4
.L_39:
        /*0008*/ 	.byte	0x04, 0x17
        /*000a*/ 	.short	(.L_41 - .L_40)
.L_40:
        /*000c*/ 	.word	0x00000000
        /*0010*/ 	.short	0x0002
        /*0012*/ 	.short	0x0010
        /*0014*/ 	.byte	0x00, 0xf5, 0x21, 0x00


	//----- nvinfo : EIATTR_KPARAM_INFO
	.align		4
.L_41:
        /*0018*/ 	.byte	0x04, 0x17
        /*001a*/ 	.short	(.L_43 - .L_42)
.L_42:
        /*001c*/ 	.word	0x00000000
        /*0020*/ 	.short	0x0001
        /*0022*/ 	.short	0x0008
        /*0024*/ 	.byte	0x00, 0xf0, 0x21, 0x00


	//----- nvinfo : EIATTR_KPARAM_INFO
	.align		4
.L_43:
        /*0028*/ 	.byte	0x04, 0x17
        /*002a*/ 	.short	(.L_45 - .L_44)
.L_44:
        /*002c*/ 	.word	0x00000000
        /*0030*/ 	.short	0x0000
        /*0032*/ 	.short	0x0000
        /*0034*/ 	.byte	0x00, 0xf5, 0x21, 0x00


	//----- nvinfo : EIATTR_SPARSE_MMA_MASK
	.align		4
.L_45:
        /*0038*/ 	.byte	0x03, 0x50
        /*003a*/ 	.short	0x0000


	//----- nvinfo : EIATTR_MAXREG_COUNT
	.align		4
        /*003c*/ 	.byte	0x03, 0x1b
        /*003e*/ 	.short	0x00ff


	//----- nvinfo : EIATTR_MERCURY_ISA_VERSION
	.align		4
        /*0040*/ 	.byte	0x03, 0x5f
        /*0042*/ 	.short	0x0101


	//----- nvinfo : EIATTR_INT_WARP_WIDE_INSTR_OFFSETS
	.align		4
        /*0044*/ 	.byte	0x04, 0x31
        /*0046*/ 	.short	(.L_47 - .L_46)


	//   ....[0]....
.L_46:
        /*0048*/ 	.word	0x000002b0


	//   ....[1]....
        /*004c*/ 	.word	0x000002d0


	//----- nvinfo : EIATTR_COOP_GROUP_MASK_REGIDS
	.align		4
.L_47:
        /*0050*/ 	.byte	0x04, 0x29
        /*0052*/ 	.short	(.L_49 - .L_48)


	//   ....[0]....
.L_48:
        /*0054*/ 	.word	0xffffffff


	//   ....[1]....
        /*0058*/ 	.word	0xffffffff


	//   ....[2]....
        /*005c*/ 	.word	0xffffffff


	//   ....[3]....
        /*0060*/ 	.word	0xffffffff


	//   ....[4]....
        /*0064*/ 	.word	0xffffffff


	//----- nvinfo : EIATTR_COOP_GROUP_INSTR_OFFSETS
	.align		4
.L_49:
        /*0068*/ 	.byte	0x04, 0x28
        /*006a*/ 	.short	(.L_51 - .L_50)


	//   ....[0]....
.L_50:
        /*006c*/ 	.word	0x000001d0


	//   ....[1]....
        /*0070*/ 	.word	0x00000200


	//   ....[2]....
        /*0074*/ 	.word	0x00000220


	//   ....[3]....
        /*0078*/ 	.word	0x00000240


	//   ....[4]....
        /*007c*/ 	.word	0x00000260


	//----- nvinfo : EIATTR_VRC_CTA_INIT_COUNT
	.align		4
.L_51:
        /*0080*/ 	.byte	0x02, 0x4a
	.zero		1
	.zero		1


	//----- nvinfo : EIATTR_EXIT_INSTR_OFFSETS
	.align		4
        /*0084*/ 	.byte	0x04, 0x1c
        /*0086*/ 	.short	(.L_53 - .L_52)


	//   ....[0]....
.L_52:
        /*0088*/ 	.word	0x00000270


	//   ....[1]....
        /*008c*/ 	.word	0x00000310


	//----- nvinfo : EIATTR_CRS_STACK_SIZE
	.align		4
.L_53:
        /*0090*/ 	.byte	0x04, 0x1e
        /*0092*/ 	.short	(.L_55 - .L_54)
.L_54:
        /*0094*/ 	.word	0x00000000


	//----- nvinfo : EIATTR_CBANK_PARAM_SIZE
	.align		4
.L_55:
        /*0098*/ 	.byte	0x03, 0x19
        /*009a*/ 	.short	0x0018


	//----- nvinfo : EIATTR_PARAM_CBANK
	.align		4
        /*009c*/ 	.byte	0x04, 0x0a
        /*009e*/ 	.short	(.L_57 - .L_56)
	.align		4
.L_56:
        /*00a0*/ 	.word	index@(.nv.constant0._Z19q131_max_abs_kernelPKimPj)
        /*00a4*/ 	.short	0x0380
        /*00a6*/ 	.short	0x0018


	//----- nvinfo : EIATTR_SW_WAR
	.align		4
.L_57:
        /*00a8*/ 	.byte	0x04, 0x36
        /*00aa*/ 	.short	(.L_59 - .L_58)
.L_58:
        /*00ac*/ 	.word	0x00000008
.L_59:


//--------------------- .nv.callgraph             --------------------------
	.section	.nv.callgraph,"",@"SHT_CUDA_CALLGRAPH"
	.align	4
	.sectionentsize	8
	.align		4
        /*0000*/ 	.word	0x00000000
	.align		4
        /*0004*/ 	.word	0xffffffff
	.align		4
        /*0008*/ 	.word	0x00000000
	.align		4
        /*000c*/ 	.word	0xfffffffe
	.align		4
        /*0010*/ 	.word	0x00000000
	.align		4
        /*0014*/ 	.word	0xfffffffd
	.align		4
        /*0018*/ 	.word	0x00000000
	.align		4
        /*001c*/ 	.word	0xfffffffc


//--------------------- .text._Z21q131_logit_std_kernelPKfmPfS1_ --------------------------
	.section	.text._Z21q131_logit_std_kernelPKfmPfS1_,"ax",@progbits
	.align	128
        .global         _Z21q131_logit_std_kernelPKfmPfS1_
        .type           _Z21q131_logit_std_kernelPKfmPfS1_,@function
        .size           _Z21q131_logit_std_kernelPKfmPfS1_,(.L_x_27 - _Z21q131_logit_std_kernelPKfmPfS1_)
        .other          _Z21q131_logit_std_kernelPKfmPfS1_,@"STO_CUDA_ENTRY STV_DEFAULT"
_Z21q131_logit_std_kernelPKfmPfS1_:
.text._Z21q131_logit_std_kernelPKfmPfS1_:
[----:B------:R-:W-:Y:S01]  /*0000*/  LDC R1, c[0x0][0x37c] ;  /* 0x0000df00ff017b82 */ /* 0x000fe20000000800 */
[----:B------:R-:W0:Y:S07]  /*0010*/  S2R R0, SR_TID.X ;  /* 0x0000000000007919 */ /* 0x000e2e0000002100 */
[----:B------:R-:W1:Y:S01]  /*0020*/  S2UR UR4, SR_CTAID.X ;  /* 0x00000000000479c3 */ /* 0x000e620000002500 */
[----:B------:R-:W2:Y:S01]  /*0030*/  LDCU.64 UR8, c[0x0][0x388] ;  /* 0x00007100ff0877ac */ /* 0x000ea20008000a00 */
[----:B------:R-:W-:Y:S01]  /*0040*/  BSSY.RECONVERGENT B0, `(.L_x_0) ;  /* 0x000001e000007945 */ /* 0x000fe20003800200 */
[----:B------:R-:W3:Y:S05]  /*0050*/  LDCU.64 UR6, c[0x0][0x358] ;  /* 0x00006b00ff0677ac */ /* 0x000eea0008000a00 */
[----:B------:R-:W1:Y:S01]  /*0060*/  LDC R7, c[0x0][0x360] ;  /* 0x0000d800ff077b82 */ /* 0x000e620000000800 */
[----:B------:R-:W4:Y:S01]  /*0070*/  LDCU.64 UR10, c[0x0][0x380] ;  /* 0x00007000ff0a77ac */ /* 0x000f220008000a00 */
[----:B0-----:R-:W-:Y:S01]  /*0080*/  ISETP.NE.AND P1, PT, R0, RZ, PT ;  /* 0x000000ff0000720c */ /* 0x001fe20003f25270 */
[----:B-1----:R-:W-:-:S05]  /*0090*/  IMAD R3, R7, UR4, R0 ;  /* 0x0000000407037c24 */ /* 0x002fca000f8e0200 */
[----:B--2---:R-:W-:-:S04]  /*00a0*/  ISETP.GE.U32.AND P0, PT, R3, UR8, PT ;  /* 0x0000000803007c0c */ /* 0x004fc8000bf06070 */
[----:B------:R-:W-:-:S03]  /*00b0*/  ISETP.GE.U32.AND.EX P0, PT, RZ, UR9, PT, P0 ;  /* 0x00000009ff007c0c */ /* 0x000fc6000bf06100 */
[----:B------:R-:W0:Y:S01]  /*00c0*/  @!P1 S2R R5, SR_CgaCtaId ;  /* 0x0000000000059919 */ /* 0x000e220000008800 */
[----:B------:R-:W-:-:S04]  /*00d0*/  @!P1 MOV R2, 0x400 ;  /* 0x0000040000029802 */ /* 0x000fc80000000f00 */
[----:B0-----:R-:W-:Y:S02]  /*00e0*/  @!P1 LEA R2, R5, R2, 0x18 ;  /* 0x0000000205029211 */ /* 0x001fe400078ec0ff */
[----:B------:R-:W-:-:S03]  /*00f0*/  CS2R R4, SRZ ;  /* 0x0000000000047805 */ /* 0x000fc6000001ff00 */
[----:B------:R0:W-:Y:S01]  /*0100*/  @!P1 STS.64 [R2], RZ ;  /* 0x000000ff02009388 */ /* 0x0001e20000000a00 */
[----:B------:R-:W-:Y:S06]  /*0110*/  BAR.SYNC.DEFER_BLOCKING 0x0 ;  /* 0x0000000000007b1d */ /* 0x000fec0000010000 */
[----:B---34-:R-:W-:Y:S05]  /*0120*/  @P0 BRA `(.L_x_1) ;  /* 0x00000000003c0947 */ /* 0x018fea0003800000 */
[----:B------:R-:W1:Y:S01]  /*0130*/  LDCU UR5, c[0x0][0x370] ;  /* 0x00006e00ff0577ac */ /* 0x000e620008000800 */
[----:B------:R-:W-:Y:S01]  /*0140*/  IMAD.MOV.U32 R9, RZ, RZ, R3 ;  /* 0x000000ffff097224 */ /* 0x000fe200078e0003 */
[----:B------:R-:W-:Y:S01]  /*0150*/  CS2R R4, SRZ ;  /* 0x0000000000047805 */ /* 0x000fe2000001ff00 */
[----:B------:R-:W-:Y:S02]  /*0160*/  IMAD.MOV.U32 R8, RZ, RZ, RZ ;  /* 0x000000ffff087224 */ /* 0x000fe400078e00ff */
[----:B-1----:R-:W-:-:S07]  /*0170*/  IMAD R6, R7, UR5, RZ ;  /* 0x0000000507067c24 */ /* 0x002fce000f8e02ff */
.L_x_2:
[----:B0-----:R-:W-:-:S04]  /*0180*/  LEA R2, P0, R9, UR10, 0x2 ;  /* 0x0000000a09027c11 */ /* 0x001fc8000f8010ff */
[----:B------:R-:W-:-:S05]  /*0190*/  LEA.HI.X R3, R9, UR11, R8, 0x2, P0 ;  /* 0x0000000b09037c11 */ /* 0x000fca00080f1408 */
[----:B------:R-:W2:Y:S01]  /*01a0*/  LDG.E R2, desc[UR6][R2.64] ;  /* 0x0000000602027981 */ /* 0x000ea2000c1e1900 */
[----:B------:R-:W-:-:S05]  /*01b0*/  IADD3 R9, P0, PT, R6, R9, RZ ;  /* 0x0000000906097210 */ /* 0x000fca0007f1e0ff */
[----:B------:R-:W-:Y:S01]  /*01c0*/  IMAD.X R8, RZ, RZ, R8, P0 ;  /* 0x000000ffff087224 */ /* 0x000fe200000e0608 */
[----:B------:R-:W-:-:S04]  /*01d0*/  ISETP.GE.U32.AND P0, PT, R9, UR8, PT ;  /* 0x0000000809007c0c */ /* 0x000fc8000bf06070 */
[----:B------:R-:W-:Y:S01]  /*01e0*/  ISETP.GE.U32.AND.EX P0, PT, R8, UR9, PT, P0 ;  /* 0x0000000908007c0c */ /* 0x000fe2000bf06100 */
[C---:B--2---:R-:W-:Y:S01]  /*01f0*/  FADD R4, R2.reuse, R4 ;  /* 0x0000000402047221 */ /* 0x044fe20000000000 */
[----:B------:R-:W-:-:S11]  /*0200*/  FFMA R5, R2, R2, R5 ;  /* 0x0000000202057223 */ /* 0x000fd60000000005 */
[----:B------:R-:W-:Y:S05]  /*0210*/  @!P0 BRA `(.L_x_2) ;  /* 0xfffffffc00d88947 */ /* 0x000fea000383ffff */
.L_x_1:
[----:B------:R-:W-:Y:S05]  /*0220*/  BSYNC.RECONVERGENT B0 ;  /* 0x0000000000007941 */ /* 0x000fea0003800200 */
.L_x_0:
[----:B------:R-:W1:Y:S01]  /*0230*/  SHFL.DOWN PT, R3, R4, 0x10, 0x1f ;  /* 0x0a001f0004037f89 */ /* 0x000e6200000e0000 */
[----:B------:R-:W-:Y:S01]  /*0240*/  LOP3.LUT P0, RZ, R0, 0x1f, RZ, 0xc0, !PT ;  /* 0x0000001f00ff7812 */ /* 0x000fe2000780c0ff */
[----:B------:R-:W-:Y:S02]  /*0250*/  BSSY.RECONVERGENT B0, `(.L_x_3) ;  /* 0x0000024000007945 */ /* 0x000fe40003800200 */
[----:B0-----:R-:W0:Y:S01]  /*0260*/  SHFL.DOWN PT, R2, R5, 0x10, 0x1f ;  /* 0x0a001f0005027f89 */ /* 0x001e2200000e0000 */
[----:B-1----:R-:W-:Y:S01]  /*0270*/  FADD R3, R3, R4 ;  /* 0x0000000403037221 */ /* 0x002fe20000000000 */
[----:B0-----:R-:W-:-:S04]  /*0280*/  FADD R2, R2, R5 ;  /* 0x0000000502027221 */ /* 0x001fc80000000000 */
[----:B------:R-:W0:Y:S04]  /*0290*/  SHFL.DOWN PT, R6, R3, 0x8, 0x1f ;  /* 0x09001f0003067f89 */ /* 0x000e2800000e0000 */
[----:B------:R-:W1:Y:S01]  /*02a0*/  SHFL.DOWN PT, R7, R2, 0x8, 0x1f ;  /* 0x09001f0002077f89 */ /* 0x000e6200000e0000 */
[----:B0-----:R-:W-:Y:S01]  /*02b0*/  FADD R6, R3, R6 ;  /* 0x0000000603067221 */ /* 0x001fe20000000000 */
[----:B-1----:R-:W-:-:S04]  /*02c0*/  FADD R7, R2, R7 ;  /* 0x0000000702077221 */ /* 0x002fc80000000000 */
        /* <DEDUP_REMOVED lines=11> */
[----:B-1----:R-:W-:Y:S01]  /*0380*/  FADD R7, R5, R2 ;  /* 0x0000000205077221 */ /* 0x002fe20000000000 */
[----:B------:R-:W-:Y:S06]  /*0390*/  @P0 BRA `(.L_x_4) ;  /* 0x00000000003c0947 */ /* 0x000fec0003800000 */
[----:B------:R-:W0:Y:S01]  /*03a0*/  S2R R5, SR_CgaCtaId ;  /* 0x0000000000057919 */ /* 0x000e220000008800 */
[----:B------:R-:W-:Y:S01]  /*03b0*/  MOV R4, 0x400 ;  /* 0x0000040000047802 */ /* 0x000fe20000000f00 */
[----:B------:R-:W-:Y:S03]  /*03c0*/  BSSY.RECONVERGENT B1, `(.L_x_5) ;  /* 0x0000006000017945 */ /* 0x000fe60003800200 */
[----:B0-----:R-:W-:-:S07]  /*03d0*/  LEA R6, R5, R4, 0x18 ;  /* 0x0000000405067211 */ /* 0x001fce00078ec0ff */
.L_x_6:
[----:B------:R-:W0:Y:S02]  /*03e0*/  LDS R2, [R6] ;  /* 0x0000000006027984 */ /* 0x000e240000000800 */
[----:B0-----:R-:W-:-:S05]  /*03f0*/  FADD R3, R11, R2 ;  /* 0x000000020b037221 */ /* 0x001fca0000000000 */
[----:B------:R-:W0:Y:S02]  /*0400*/  ATOMS.CAST.SPIN P0, [R6], R2, R3 ;  /* 0x000000020600758d */ /* 0x000e240001800003 */
[----:B0-----:R-:W-:Y:S05]  /*0410*/  @!P0 BRA `(.L_x_6) ;  /* 0xfffffffc00f08947 */ /* 0x001fea000383ffff */
[----:B------:R-:W-:Y:S05]  /*0420*/  BSYNC.RECONVERGENT B1 ;  /* 0x0000000000017941 */ /* 0x000fea0003800200 */
.L_x_5:
[----:B------:R-:W-:-:S05]  /*0430*/  VIADD R2, R4, 0x4 ;  /* 0x0000000404027836 */ /* 0x000fca0000000000 */
[----:B------:R-:W-:-:S07]  /*0440*/  LEA R2, R5, R2, 0x18 ;  /* 0x0000000205027211 */ /* 0x000fce00078ec0ff */
.L_x_7:
[----:B------:R-:W0:Y:S02]  /*0450*/  LDS R4, [R2] ;  /* 0x0000000002047984 */ /* 0x000e240000000800 */
[----:B0-----:R-:W-:-:S05]  /*0460*/  FADD R5, R7, R4 ;  /* 0x0000000407057221 */ /* 0x001fca0000000000 */
[----:B------:R-:W0:Y:S02]  /*0470*/  ATOMS.CAST.SPIN P0, [R2], R4, R5 ;  /* 0x000000040200758d */ /* 0x000e240001800005 */
[----:B0-----:R-:W-:Y:S05]  /*0480*/  @!P0 BRA `(.L_x_7) ;  /* 0xfffffffc00f08947 */ /* 0x001fea000383ffff */
.L_x_4:
[----:B------:R-:W-:Y:S05]  /*0490*/  BSYNC.RECONVERGENT B0 ;  /* 0x0000000000007941 */ /* 0x000fea0003800200 */
.L_x_3:
[----:B------:R-:W-:Y:S01]  /*04a0*/  BAR.SYNC.DEFER_BLOCKING 0x0 ;  /* 0x0000000000007b1d */ /* 0x000fe20000010000 */
[----:B------:R-:W-:-:S13]  /*04b0*/  LOP3.LUT P0, RZ, R0, UR4, RZ, 0xfc, !PT ;  /* 0x0000000400ff7c12 */ /* 0x000fda000f80fcff */
[----:B------:R-:W-:Y:S05]  /*04c0*/  @P0 EXIT ;  /* 0x000000000000094d */ /* 0x000fea0003800000 */
[----:B------:R-:W0:Y:S01]  /*04d0*/  S2UR UR5, SR_CgaCtaId ;  /* 0x00000000000579c3 */ /* 0x000e220000008800 */
[----:B------:R-:W-:Y:S01]  /*04e0*/  UMOV UR4, 0x400 ;  /* 0x0000040000047882 */ /* 0x000fe20000000000 */
[----:B------:R-:W1:Y:S02]  /*04f0*/  LDCU.64 UR8, c[0x0][0x388] ;  /* 0x00007100ff0877ac */ /* 0x000e640008000a00 */
[----:B-1----:R-:W1:Y:S01]  /*0500*/  I2F.U64 R3, UR8 ;  /* 0x0000000800037d12 */ /* 0x002e620008301000 */
[----:B0-----:R-:W-:-:S09]  /*0510*/  ULEA UR4, UR5, UR4, 0x18 ;  /* 0x0000000405047291 */ /* 0x001fd2000f8ec0ff */
[----:B------:R-:W0:Y:S01]  /*0520*/  LDS R0, [UR4] ;  /* 0x00000004ff007984 */ /* 0x000e220008000800 */
[----:B-1----:R-:W1:Y:S02]  /*0530*/  MUFU.RCP R2, R3 ;  /* 0x0000000300027308 */ /* 0x002e640000001000 */
[----:B-1----:R-:W-:-:S04]  /*0540*/  FFMA R5, -R3, R2, 1 ;  /* 0x3f80000003057423 */ /* 0x002fc80000000102 */
[----:B------:R-:W-:Y:S02]  /*0550*/  FFMA R5, R2, R5, R2 ;  /* 0x0000000502057223 */ /* 0x000fe40000000002 */
[----:B0-----:R-:W0:Y:S02]  /*0560*/  FCHK P0, R0, R3 ;  /* 0x0000000300007302 */ /* 0x001e240000000000 */
[----:B------:R-:W-:-:S04]  /*0570*/  FFMA R2, R0, R5, RZ ;  /* 0x0000000500027223 */ /* 0x000fc800000000ff */
[----:B------:R-:W-:-:S04]  /*0580*/  FFMA R4, -R3, R2, R0 ;  /* 0x0000000203047223 */ /* 0x000fc80000000100 */
[----:B------:R-:W-:Y:S01]  /*0590*/  FFMA R2, R5, R4, R2 ;  /* 0x0000000405027223 */ /* 0x000fe20000000002 */
[----:B0-----:R-:W-:Y:S06]  /*05a0*/  @!P0 BRA `(.L_x_8) ;  /* 0x00000000000c8947 */ /* 0x001fec0003800000 */
[----:B------:R-:W-:-:S07]  /*05b0*/  MOV R4, 0x5d0 ;  /* 0x000005d000047802 */ /* 0x000fce0000000f00 */
[----:B------:R-:W-:Y:S05]  /*05c0*/  CALL.REL.NOINC `($__internal_1_$__cuda_sm3x_div_rn_noftz_f32_slowpath) ;  /* 0x0000000000ec7944 */ /* 0x000fea0003c00000 */
[----:B------:R-:W-:-:S07]  /*05d0*/  MOV R2, R0 ;  /* 0x0000000000027202 */ /* 0x000fce0000000f00 */
.L_x_8:
[----:B------:R-:W0:Y:S01]  /*05e0*/  S2UR UR5, SR_CgaCtaId ;  /* 0x00000000000579c3 */ /* 0x000e220000008800 */
[----:B------:R-:W-:Y:S01]  /*05f0*/  UMOV UR4, 0x400 ;  /* 0x0000040000047882 */ /* 0x000fe20000000000 */
[----:B------:R-:W1:Y:S02]  /*0600*/  MUFU.RCP R0, R3 ;  /* 0x0000000300007308 */ /* 0x000e640000001000 */
[----:B-1----:R-:W-:-:S04]  /*0610*/  FFMA R5, -R3, R0, 1 ;  /* 0x3f80000003057423 */ /* 0x002fc80000000100 */
[----:B------:R-:W-:Y:S01]  /*0620*/  FFMA R0, R0, R5, R0 ;  /* 0x0000000500007223 */ /* 0x000fe20000000000 */
[----:B0-----:R-:W-:-:S09]  /*0630*/  ULEA UR4, UR5, UR4, 0x18 ;  /* 0x0000000405047291 */ /* 0x001fd2000f8ec0ff */
[----:B------:R-:W0:Y:S02]  /*0640*/  LDS R4, [UR4+0x4] ;  /* 0x00000404ff047984 */ /* 0x000e240008000800 */
[----:B0-----:R-:W0:Y:S01]  /*0650*/  FCHK P0, R4, R3 ;  /* 0x0000000304007302 */ /* 0x001e220000000000 */
[----:B------:R-:W-:-:S04]  /*0660*/  FFMA R5, R0, R4, RZ ;  /* 0x0000000400057223 */ /* 0x000fc800000000ff */
[----:B------:R-:W-:-:S04]  /*0670*/  FFMA R6, -R3, R5, R4 ;  /* 0x0000000503067223 */ /* 0x000fc80000000104 */
[----:B------:R-:W-:Y:S01]  /*0680*/  FFMA R7, R0, R6, R5 ;  /* 0x0000000600077223 */ /* 0x000fe20000000005 */
[----:B0-----:R-:W-:Y:S06]  /*0690*/  @!P0 BRA `(.L_x_9) ;  /* 0x0000000000108947 */ /* 0x001fec0003800000 */
[----:B------:R-:W-:Y:S01]  /*06a0*/  IMAD.MOV.U32 R0, RZ, RZ, R4 ;  /* 0x000000ffff007224 */ /* 0x000fe200078e0004 */
[----:B------:R-:W-:-:S07]  /*06b0*/  MOV R4, 0x6d0 ;  /* 0x000006d000047802 */ /* 0x000fce0000000f00 */
[----:B------:R-:W-:Y:S05]  /*06c0*/  CALL.REL.NOINC `($__internal_1_$__cuda_sm3x_div_rn_noftz_f32_slowpath) ;  /* 0x0000000000ac7944 */ /* 0x000fea0003c00000 */
[----:B------:R-:W-:-:S07]  /*06d0*/  IMAD.MOV.U32 R7, RZ, RZ, R0 ;  /* 0x000000ffff077224 */ /* 0x000fce00078e0000 */
.L_x_9:
[----:B------:R-:W0:Y:S01]  /*06e0*/  LDC.64 R4, c[0x0][0x390] ;  /* 0x0000e400ff047b82 */ /* 0x000e220000000a00 */
[----:B------:R-:W-:-:S04]  /*06f0*/  FFMA R6, -R2, R2, R7 ;  /* 0x0000000202067223 */ /* 0x000fc80000000107 */
[----:B------:R-:W-:Y:S01]  /*0700*/  VIADD R0, R6, 0xf3000000 ;  /* 0xf300000006007836 */ /* 0x000fe20000000000 */
[----:B------:R1:W2:Y:S04]  /*0710*/  MUFU.RSQ R3, R6 ;  /* 0x0000000600037308 */ /* 0x0002a80000001400 */
[----:B------:R-:W-:Y:S01]  /*0720*/  ISETP.GT.U32.AND P0, PT, R0, 0x727fffff, PT ;  /* 0x727fffff0000780c */ /* 0x000fe20003f04070 */
[----:B0-----:R1:W-:-:S12]  /*0730*/  STG.E desc[UR6][R4.64], R2 ;  /* 0x0000000204007986 */ /* 0x0013d8000c101906 */
[----:B--2---:R-:W-:Y:S05]  /*0740*/  @!P0 BRA `(.L_x_10) ;  /* 0x00000000000c8947 */ /* 0x004fea0003800000 */
[----:B-1----:R-:W-:-:S07]  /*0750*/  MOV R4, 0x770 ;  /* 0x0000077000047802 */ /* 0x002fce0000000f00 */
[----:B------:R-:W-:Y:S05]  /*0760*/  CALL.REL.NOINC `($__internal_0_$__cuda_sm20_sqrt_rn_f32_slowpath) ;  /* 0x0000000000207944 */ /* 0x000fea0003c00000 */
[----:B------:R-:W-:Y:S05]  /*0770*/  BRA `(.L_x_11) ;  /* 0x0000000000107947 */ /* 0x000fea0003800000 */
.L_x_10:
[----:B-1----:R-:W-:Y:S01]  /*0780*/  FMUL.FTZ R5, R6, R3 ;  /* 0x0000000306057220 */ /* 0x002fe20000410000 */
[----:B------:R-:W-:-:S03]  /*0790*/  FMUL.FTZ R2, R3, 0.5 ;  /* 0x3f00000003027820 */ /* 0x000fc60000410000 */
[----:B------:R-:W-:-:S04]  /*07a0*/  FFMA R0, -R5, R5, R6 ;  /* 0x0000000505007223 */ /* 0x000fc80000000106 */
[----:B------:R-:W-:-:S07]  /*07b0*/  FFMA R5, R0, R2, R5 ;  /* 0x0000000200057223 */ /* 0x000fce0000000005 */
.L_x_11:
[----:B------:R-:W0:Y:S02]  /*07c0*/  LDC.64 R2, c[0x0][0x398] ;  /* 0x0000e600ff027b82 */ /* 0x000e240000000a00 */
[----:B0-----:R-:W-:Y:S01]  /*07d0*/  STG.E desc[UR6][R2.64], R5 ;  /* 0x0000000502007986 */ /* 0x001fe2000c101906 */
[----:B------:R-:W-:Y:S05]  /*07e0*/  EXIT ;  /* 0x000000000000794d */ /* 0x000fea0003800000 */
        .weak           $__internal_0_$__cuda_sm20_sqrt_rn_f32_slowpath
        .type           $__internal_0_$__cuda_sm20_sqrt_rn_f32_slowpath,@function
        .size           $__internal_0_$__cuda_sm20_sqrt_rn_f32_slowpath,($__internal_1_$__cuda_sm3x_div_rn_noftz_f32_slowpath - $__internal_0_$__cuda_sm20_sqrt_rn_f32_slowpath)
$__internal_0_$__cuda_sm20_sqrt_rn_f32_slowpath:
[----:B------:R-:W-:-:S13]  /*07f0*/  LOP3.LUT P0, RZ, R6, 0x7fffffff, RZ, 0xc0, !PT ;  /* 0x7fffffff06ff7812 */ /* 0x000fda000780c0ff */
[----:B------:R-:W-:Y:S01]  /*0800*/  @!P0 MOV R2, R6 ;  /* 0x0000000600028202 */ /* 0x000fe20000000f00 */
[----:B------:R-:W-:Y:S06]  /*0810*/  @!P0 BRA `(.L_x_12) ;  /* 0x0000000000488947 */ /* 0x000fec0003800000 */
[----:B------:R-:W-:Y:S01]  /*0820*/  FSETP.GEU.FTZ.AND P0, PT, R6, RZ, PT ;  /* 0x000000ff0600720b */ /* 0x000fe20003f1e000 */
[----:B------:R-:W-:-:S12]  /*0830*/  IMAD.MOV.U32 R0, RZ, RZ, R6 ;  /* 0x000000ffff007224 */ /* 0x000fd800078e0006 */
[----:B------:R-:W-:Y:S01]  /*0840*/  @!P0 IMAD.MOV.U32 R2, RZ, RZ, 0x7fffffff ;  /* 0x7fffffffff028424 */ /* 0x000fe200078e00ff */
[----:B------:R-:W-:Y:S06]  /*0850*/  @!P0 BRA `(.L_x_12) ;  /* 0x0000000000388947 */ /* 0x000fec0003800000 */
[----:B------:R-:W-:-:S13]  /*0860*/  FSETP.GTU.FTZ.AND P0, PT, |R0|, +INF , PT ;  /* 0x7f8000000000780b */ /* 0x000fda0003f1c200 */
[----:B------:R-:W-:Y:S01]  /*0870*/  @P0 FADD.FTZ R2, R0, 1 ;  /* 0x3f80000000020421 */ /* 0x000fe20000010000 */
[----:B------:R-:W-:Y:S06]  /*0880*/  @P0 BRA `(.L_x_12) ;  /* 0x00000000002c0947 */ /* 0x000fec0003800000 */
[----:B------:R-:W-:-:S13]  /*0890*/  FSETP.NEU.FTZ.AND P0, PT, |R0|, +INF , PT ;  /* 0x7f8000000000780b */ /* 0x000fda0003f1d200 */
[----:B------:R-:W-:Y:S01]  /*08a0*/  @!P0 IMAD.MOV.U32 R2, RZ, RZ, R0 ;  /* 0x000000ffff028224 */ /* 0x000fe200078e0000 */
[----:B------:R-:W-:Y:S06]  /*08b0*/  @!P0 BRA `(.L_x_12) ;  /* 0x0000000000208947 */ /* 0x000fec0003800000 */
[----:B------:R-:W-:-:S04]  /*08c0*/  FFMA R0, R0, 1.84467440737095516160e+19, RZ ;  /* 0x5f80000000007823 */ /* 0x000fc800000000ff */
[----:B------:R-:W0:Y:S02]  /*08d0*/  MUFU.RSQ R3, R0 ;  /* 0x0000000000037308 */ /* 0x000e240000001400 */
[----:B0-----:R-:W-:Y:S01]  /*08e0*/  FMUL.FTZ R5, R0, R3 ;  /* 0x0000000300057220 */ /* 0x001fe20000410000 */
[----:B------:R-:W-:-:S03]  /*08f0*/  FMUL.FTZ R3, R3, 0.5 ;  /* 0x3f00000003037820 */ /* 0x000fc60000410000 */
[----:B------:R-:W-:-:S04]  /*0900*/  FADD.FTZ R2, -R5, -RZ ;  /* 0x800000ff05027221 */ /* 0x000fc80000010100 */
[----:B------:R-:W-:-:S04]  /*0910*/  FFMA R2, R5, R2, R0 ;  /* 0x0000000205027223 */ /* 0x000fc80000000000 */
[----:B------:R-:W-:-:S04]  /*0920*/  FFMA R2, R2, R3, R5 ;  /* 0x0000000302027223 */ /* 0x000fc80000000005 */
[----:B------:R-:W-:-:S07]  /*0930*/  FMUL.FTZ R2, R2, 2.3283064365386962891e-10 ;  /* 0x2f80000002027820 */ /* 0x000fce0000410000 */
.L_x_12:
[----:B------:R-:W-:Y:S01]  /*0940*/  MOV R5, R2 ;  /* 0x0000000200057202 */ /* 0x000fe20000000f00 */
[----:B------:R-:W-:Y:S02]  /*0950*/  IMAD.MOV.U32 R2, RZ, RZ, R4 ;  /* 0x000000ffff027224 */ /* 0x000fe400078e0004 */
[----:B------:R-:W-:-:S04]  /*0960*/  IMAD.MOV.U32 R3, RZ, RZ, 0x0 ;  /* 0x00000000ff037424 */ /* 0x000fc800078e00ff */
[----:B------:R-:W-:Y:S05]  /*0970*/  RET.REL.NODEC R2 `(_Z21q131_logit_std_kernelPKfmPfS1_) ;  /* 0xfffffff402a07950 */ /* 0x000fea0003c3ffff */
        .weak           $__internal_1_$__cuda_sm3x_div_rn_noftz_f32_slowpath
        .type           $__internal_1_$__cuda_sm3x_div_rn_noftz_f32_slowpath,@function
        .size           $__internal_1_$__cuda_sm3x_div_rn_noftz_f32_slowpath,(.L_x_27 - $__internal_1_$__cuda_sm3x_div_rn_noftz_f32_slowpath)
$__internal_1_$__cuda_sm3x_div_rn_noftz_f32_slowpath:
[--C-:B------:R-:W-:Y:S02]  /*0980*/  SHF.R.U32.HI R6, RZ, 0x17, R3.reuse ;  /* 0x00000017ff067819 */ /* 0x100fe40000011603 */
[----:B------:R-:W-:Y:S02]  /*0990*/  SHF.R.U32.HI R5, RZ, 0x17, R0 ;  /* 0x00000017ff057819 */ /* 0x000fe40000011600 */
[----:B------:R-:W-:Y:S02]  /*09a0*/  LOP3.LUT R12, R6, 0xff, RZ, 0xc0, !PT ;  /* 0x000000ff060c7812 */ /* 0x000fe400078ec0ff */
[----:B------:R-:W-:Y:S01]  /*09b0*/  LOP3.LUT R10, R5, 0xff, RZ, 0xc0, !PT ;  /* 0x000000ff050a7812 */ /* 0x000fe200078ec0ff */
[----:B------:R-:W-:Y:S02]  /*09c0*/  IMAD.MOV.U32 R5, RZ, RZ, R3 ;  /* 0x000000ffff057224 */ /* 0x000fe400078e0003 */
[----:B------:R-:W-:Y:S01]  /*09d0*/  VIADD R8, R12, 0xffffffff ;  /* 0xffffffff0c087836 */ /* 0x000fe20000000000 */
[----:B------:R-:W-:-:S04]  /*09e0*/  IADD3 R7, PT, PT, R10, -0x1, RZ ;  /* 0xffffffff0a077810 */ /* 0x000fc80007ffe0ff */
[----:B------:R-:W-:-:S04]  /*09f0*/  ISETP.GT.U32.AND P0, PT, R8, 0xfd, PT ;  /* 0x000000fd0800780c */ /* 0x000fc80003f04070 */
[----:B------:R-:W-:-:S13]  /*0a00*/  ISETP.GT.U32.OR P0, PT, R7, 0xfd, P0 ;  /* 0x000000fd0700780c */ /* 0x000fda0000704470 */
[----:B------:R-:W-:Y:S01]  /*0a10*/  @!P0 IMAD.MOV.U32 R6, RZ, RZ, RZ ;  /* 0x000000ffff068224 */ /* 0x000fe200078e00ff */
[----:B------:R-:W-:Y:S06]  /*0a20*/  @!P0 BRA `(.L_x_13) ;  /* 0x00000000005c8947 */ /* 0x000fec0003800000 */
[----:B------:R-:W-:Y:S02]  /*0a30*/  FSETP.GTU.FTZ.AND P0, PT, |R0|, +INF , PT ;  /* 0x7f8000000000780b */ /* 0x000fe40003f1c200 */
[----:B------:R-:W-:-:S04]  /*0a40*/  FSETP.GTU.FTZ.AND P1, PT, |R3|, +INF , PT ;  /* 0x7f8000000300780b */ /* 0x000fc80003f3c200 */
[----:B------:R-:W-:-:S13]  /*0a50*/  PLOP3.LUT P0, PT, P0, P1, PT, 0xf8, 0x8f ;  /* 0x00000000008f781c */ /* 0x000fda0000703f70 */
[----:B------:R-:W-:Y:S05]  /*0a60*/  @P0 BRA `(.L_x_14) ;  /* 0x0000000400440947 */ /* 0x000fea0003800000 */
[----:B------:R-:W-:-:S13]  /*0a70*/  LOP3.LUT P0, RZ, R5, 0x7fffffff, R0, 0xc8, !PT ;  /* 0x7fffffff05ff7812 */ /* 0x000fda000780c800 */
[----:B------:R-:W-:Y:S05]  /*0a80*/  @!P0 BRA `(.L_x_15) ;  /* 0x0000000400348947 */ /* 0x000fea0003800000 */
[C---:B------:R-:W-:Y:S02]  /*0a90*/  FSETP.NEU.FTZ.AND P2, PT, |R0|.reuse, +INF , PT ;  /* 0x7f8000000000780b */ /* 0x040fe40003f5d200 */
[----:B------:R-:W-:Y:S02]  /*0aa0*/  FSETP.NEU.FTZ.AND P1, PT, |R3|, +INF , PT ;  /* 0x7f8000000300780b */ /* 0x000fe40003f3d200 */
[----:B------:R-:W-:-:S11]  /*0ab0*/  FSETP.NEU.FTZ.AND P0, PT, |R0|, +INF , PT ;  /* 0x7f8000000000780b */ /* 0x000fd60003f1d200 */
[----:B------:R-:W-:Y:S05]  /*0ac0*/  @!P1 BRA !P2, `(.L_x_15) ;  /* 0x0000000400249947 */ /* 0x000fea0005000000 */
[----:B------:R-:W-:-:S04]  /*0ad0*/  LOP3.LUT P2, RZ, R0, 0x7fffffff, RZ, 0xc0, !PT ;  /* 0x7fffffff00ff7812 */ /* 0x000fc8000784c0ff */
[----:B------:R-:W-:-:S13]  /*0ae0*/  PLOP3.LUT P1, PT, P1, P2, PT, 0x2f, 0xf2 ;  /* 0x0000000000f2781c */ /* 0x000fda0000f24577 */
[----:B------:R-:W-:Y:S05]  /*0af0*/  @P1 BRA `(.L_x_16) ;  /* 0x0000000400101947 */ /* 0x000fea0003800000 */
[----:B------:R-:W-:-:S04]  /*0b00*/  LOP3.LUT P1, RZ, R5, 0x7fffffff, RZ, 0xc0, !PT ;  /* 0x7fffffff05ff7812 */ /* 0x000fc8000782c0ff */
[----:B------:R-:W-:-:S13]  /*0b10*/  PLOP3.LUT P0, PT, P0, P1, PT, 0x2f, 0xf2 ;  /* 0x0000000000f2781c */ /* 0x000fda0000702577 */
[----:B------:R-:W-:Y:S05]  /*0b20*/  @P0 BRA `(.L_x_17) ;  /* 0x0000000000f80947 */ /* 0x000fea0003800000 */
[----:B------:R-:W-:Y:S02]  /*0b30*/  ISETP.GE.AND P0, PT, R7, RZ, PT ;  /* 0x000000ff0700720c */ /* 0x000fe40003f06270 */
[----:B------:R-:W-:-:S11]  /*0b40*/  ISETP.GE.AND P1, PT, R8, RZ, PT ;  /* 0x000000ff0800720c */ /* 0x000fd60003f26270 */
[----:B------:R-:W-:Y:S01]  /*0b50*/  @P0 IMAD.MOV.U32 R6, RZ, RZ, RZ ;  /* 0x000000ffff060224 */ /* 0x000fe200078e00ff */
[----:B------:R-:W-:Y:S01]  /*0b60*/  @!P0 MOV R6, 0xffffffc0 ;  /* 0xffffffc000068802 */ /* 0x000fe20000000f00 */
[----:B------:R-:W-:Y:S01]  /*0b70*/  @!P0 FFMA R0, R0, 1.84467440737095516160e+19, RZ ;  /* 0x5f80000000008823 */ /* 0x000fe200000000ff */
[----:B------:R-:W-:-:S03]  /*0b80*/  @!P1 FFMA R5, R3, 1.84467440737095516160e+19, RZ ;  /* 0x5f80000003059823 */ /* 0x000fc600000000ff */
[----:B------:R-:W-:-:S07]  /*0b90*/  @!P1 VIADD R6, R6, 0x40 ;  /* 0x0000004006069836 */ /* 0x000fce0000000000 */
.L_x_13:
[----:B------:R-:W-:-:S05]  /*0ba0*/  LEA R8, R12, 0xc0800000, 0x17 ;  /* 0xc08000000c087811 */ /* 0x000fca00078eb8ff */
[----:B------:R-:W-:Y:S02]  /*0bb0*/  IMAD.IADD R8, R5, 0x1, -R8 ;  /* 0x0000000105087824 */ /* 0x000fe400078e0a08 */
[----:B------:R-:W-:Y:S02]  /*0bc0*/  VIADD R5, R10, 0xffffff81 ;  /* 0xffffff810a057836 */ /* 0x000fe40000000000 */
[----:B------:R-:W0:Y:S01]  /*0bd0*/  MUFU.RCP R7, R8 ;  /* 0x0000000800077308 */ /* 0x000e220000001000 */
[----:B------:R-:W-:Y:S01]  /*0be0*/  FADD.FTZ R9, -R8, -RZ ;  /* 0x800000ff08097221 */ /* 0x000fe20000010100 */
[----:B------:R-:W-:-:S03]  /*0bf0*/  IMAD R0, R5, -0x800000, R0 ;  /* 0xff80000005007824 */ /* 0x000fc600078e0200 */
[----:B0-----:R-:W-:-:S04]  /*0c00*/  FFMA R10, R7, R9, 1 ;  /* 0x3f800000070a7423 */ /* 0x001fc80000000009 */
[----:B------:R-:W-:-:S04]  /*0c10*/  FFMA R14, R7, R10, R7 ;  /* 0x0000000a070e7223 */ /* 0x000fc80000000007 */
[----:B------:R-:W-:-:S04]  /*0c20*/  FFMA R7, R0, R14, RZ ;  /* 0x0000000e00077223 */ /* 0x000fc800000000ff */
[----:B------:R-:W-:-:S04]  /*0c30*/  FFMA R10, R9, R7, R0 ;  /* 0x00000007090a7223 */ /* 0x000fc80000000000 */
[----:B------:R-:W-:Y:S01]  /*0c40*/  FFMA R11, R14, R10, R7 ;  /* 0x0000000a0e0b7223 */ /* 0x000fe20000000007 */
[----:B------:R-:W-:-:S03]  /*0c50*/  IADD3 R7, PT, PT, R5, 0x7f, -R12 ;  /* 0x0000007f05077810 */ /* 0x000fc60007ffe80c */
[----:B------:R-:W-:Y:S01]  /*0c60*/  FFMA R10, R9, R11, R0 ;  /* 0x0000000b090a7223 */ /* 0x000fe20000000000 */
[----:B------:R-:W-:-:S03]  /*0c70*/  IADD3 R7, PT, PT, R7, R6, RZ ;  /* 0x0000000607077210 */ /* 0x000fc60007ffe0ff */
[----:B------:R-:W-:-:S05]  /*0c80*/  FFMA R0, R14, R10, R11 ;  /* 0x0000000a0e007223 */ /* 0x000fca000000000b */
[----:B------:R-:W-:-:S04]  /*0c90*/  SHF.R.U32.HI R5, RZ, 0x17, R0 ;  /* 0x00000017ff057819 */ /* 0x000fc80000011600 */
[----:B------:R-:W-:-:S05]  /*0ca0*/  LOP3.LUT R5, R5, 0xff, RZ, 0xc0, !PT ;  /* 0x000000ff05057812 */ /* 0x000fca00078ec0ff */
[----:B------:R-:W-:-:S04]  /*0cb0*/  IMAD.IADD R9, R5, 0x1, R7 ;  /* 0x0000000105097824 */ /* 0x000fc800078e0207 */
[----:B------:R-:W-:-:S05]  /*0cc0*/  VIADD R5, R9, 0xffffffff ;  /* 0xffffffff09057836 */ /* 0x000fca0000000000 */
[----:B------:R-:W-:-:S13]  /*0cd0*/  ISETP.GE.U32.AND P0, PT, R5, 0xfe, PT ;  /* 0x000000fe0500780c */ /* 0x000fda0003f06070 */
[----:B------:R-:W-:Y:S05]  /*0ce0*/  @!P0 BRA `(.L_x_18) ;  /* 0x0000000000808947 */ /* 0x000fea0003800000 */
[----:B------:R-:W-:-:S13]  /*0cf0*/  ISETP.GT.AND P0, PT, R9, 0xfe, PT ;  /* 0x000000fe0900780c */ /* 0x000fda0003f04270 */
[----:B------:R-:W-:Y:S05]  /*0d00*/  @P0 BRA `(.L_x_19) ;  /* 0x00000000006c0947 */ /* 0x000fea0003800000 */
[----:B------:R-:W-:-:S13]  /*0d10*/  ISETP.GE.AND P0, PT, R9, 0x1, PT ;  /* 0x000000010900780c */ /* 0x000fda0003f06270 */
[----:B------:R-:W-:Y:S05]  /*0d20*/  @P0 BRA `(.L_x_20) ;  /* 0x0000000000980947 */ /* 0x000fea0003800000 */
[----:B------:R-:W-:Y:S02]  /*0d30*/  ISETP.GE.AND P0, PT, R9, -0x18, PT ;  /* 0xffffffe80900780c */ /* 0x000fe40003f06270 */
[----:B------:R-:W-:-:S11]  /*0d40*/  LOP3.LUT R0, R0, 0x80000000, RZ, 0xc0, !PT ;  /* 0x8000000000007812 */ /* 0x000fd600078ec0ff */
[----:B------:R-:W-:Y:S05]  /*0d50*/  @!P0 BRA `(.L_x_20) ;  /* 0x00000000008c8947 */ /* 0x000fea0003800000 */
[CCC-:B------:R-:W-:Y:S01]  /*0d60*/  FFMA.RZ R5, R14.reuse, R10.reuse, R11.reuse ;  /* 0x0000000a0e057223 */ /* 0x1c0fe2000000c00b */
[C---:B------:R-:W-:Y:S01]  /*0d70*/  IADD3 R8, PT, PT, R9.reuse, 0x20, RZ ;  /* 0x0000002009087810 */ /* 0x040fe20007ffe0ff */
[CCC-:B------:R-:W-:Y:S01]  /*0d80*/  FFMA.RM R6, R14.reuse, R10.reuse, R11.reuse ;  /* 0x0000000a0e067223 */ /* 0x1c0fe2000000400b */
[----:B------:R-:W-:Y:S02]  /*0d90*/  ISETP.NE.AND P2, PT, R9, RZ, PT ;  /* 0x000000ff0900720c */ /* 0x000fe40003f45270 */
[----:B------:R-:W-:Y:S01]  /*0da0*/  LOP3.LUT R7, R5, 0x7fffff, RZ, 0xc0, !PT ;  /* 0x007fffff05077812 */ /* 0x000fe200078ec0ff */
[----:B------:R-:W-:Y:S01]  /*0db0*/  FFMA.RP R5, R14, R10, R11 ;  /* 0x0000000a0e057223 */ /* 0x000fe2000000800b */
[----:B------:R-:W-:Y:S01]  /*0dc0*/  ISETP.NE.AND P1, PT, R9, RZ, PT ;  /* 0x000000ff0900720c */ /* 0x000fe20003f25270 */
[----:B------:R-:W-:Y:S01]  /*0dd0*/  IMAD.MOV R9, RZ, RZ, -R9 ;  /* 0x000000ffff097224 */ /* 0x000fe200078e0a09 */
[----:B------:R-:W-:Y:S02]  /*0de0*/  LOP3.LUT R7, R7, 0x800000, RZ, 0xfc, !PT ;  /* 0x0080000007077812 */ /* 0x000fe400078efcff */
[----:B------:R-:W-:-:S02]  /*0df0*/  FSETP.NEU.FTZ.AND P0, PT, R5, R6, PT ;  /* 0x000000060500720b */ /* 0x000fc40003f1d000 */
[----:B------:R-:W-:Y:S02]  /*0e00*/  SHF.L.U32 R8, R7, R8, RZ ;  /* 0x0000000807087219 */ /* 0x000fe400000006ff */
[----:B------:R-:W-:Y:S02]  /*0e10*/  SEL R6, R9, RZ, P2 ;  /* 0x000000ff09067207 */ /* 0x000fe40001000000 */
[----:B------:R-:W-:Y:S02]  /*0e20*/  ISETP.NE.AND P1, PT, R8, RZ, P1 ;  /* 0x000000ff0800720c */ /* 0x000fe40000f25270 */
[----:B------:R-:W-:Y:S02]  /*0e30*/  SHF.R.U32.HI R6, RZ, R6, R7 ;  /* 0x00000006ff067219 */ /* 0x000fe40000011607 */
[----:B------:R-:W-:Y:S02]  /*0e40*/  PLOP3.LUT P0, PT, P0, P1, PT, 0xf8, 0x8f ;  /* 0x00000000008f781c */ /* 0x000fe40000703f70 */
[----:B------:R-:W-:-:S02]  /*0e50*/  SHF.R.U32.HI R8, RZ, 0x1, R6 ;  /* 0x00000001ff087819 */ /* 0x000fc40000011606 */
[----:B------:R-:W-:-:S04]  /*0e60*/  SEL R5, RZ, 0x1, !P0 ;  /* 0x00000001ff057807 */ /* 0x000fc80004000000 */
[----:B------:R-:W-:-:S04]  /*0e70*/  LOP3.LUT R5, R5, 0x1, R8, 0xf8, !PT ;  /* 0x0000000105057812 */ /* 0x000fc800078ef808 */
[----:B------:R-:W-:-:S05]  /*0e80*/  LOP3.LUT R5, R5, R6, RZ, 0xc0, !PT ;  /* 0x0000000605057212 */ /* 0x000fca00078ec0ff */
[----:B------:R-:W-:-:S05]  /*0e90*/  IMAD.IADD R5, R8, 0x1, R5 ;  /* 0x0000000108057824 */ /* 0x000fca00078e0205 */
[----:B------:R-:W-:Y:S01]  /*0ea0*/  LOP3.LUT R0, R5, R0, RZ, 0xfc, !PT ;  /* 0x0000000005007212 */ /* 0x000fe200078efcff */
[----:B------:R-:W-:Y:S06]  /*0eb0*/  BRA `(.L_x_20) ;  /* 0x0000000000347947 */ /* 0x000fec0003800000 */
.L_x_19:
[----:B------:R-:W-:-:S04]  /*0ec0*/  LOP3.LUT R0, R0, 0x80000000, RZ, 0xc0, !PT ;  /* 0x8000000000007812 */ /* 0x000fc800078ec0ff */
[----:B------:R-:W-:Y:S01]  /*0ed0*/  LOP3.LUT R0, R0, 0x7f800000, RZ, 0xfc, !PT ;  /* 0x7f80000000007812 */ /* 0x000fe200078efcff */
[----:B------:R-:W-:Y:S06]  /*0ee0*/  BRA `(.L_x_20) ;  /* 0x0000000000287947 */ /* 0x000fec0003800000 */
.L_x_18:
[----:B------:R-:W-:Y:S01]  /*0ef0*/  LEA R0, R7, R0, 0x17 ;  /* 0x0000000007007211 */ /* 0x000fe200078eb8ff */
[----:B------:R-:W-:Y:S06]  /*0f00*/  BRA `(.L_x_20) ;  /* 0x0000000000207947 */ /* 0x000fec0003800000 */
.L_x_17:
[----:B------:R-:W-:-:S04]  /*0f10*/  LOP3.LUT R0, R5, 0x80000000, R0, 0x48, !PT ;  /* 0x8000000005007812 */ /* 0x000fc800078e4800 */
[----:B------:R-:W-:Y:S01]  /*0f20*/  LOP3.LUT R0, R0, 0x7f800000, RZ, 0xfc, !PT ;  /* 0x7f80000000007812 */ /* 0x000fe200078efcff */
[----:B------:R-:W-:Y:S06]  /*0f30*/  BRA `(.L_x_20) ;  /* 0x0000000000147947 */ /* 0x000fec0003800000 */
.L_x_16:
[----:B------:R-:W-:Y:S01]  /*0f40*/  LOP3.LUT R0, R5, 0x80000000, R0, 0x48, !PT ;  /* 0x8000000005007812 */ /* 0x000fe200078e4800 */
[----:B------:R-:W-:Y:S06]  /*0f50*/  BRA `(.L_x_20) ;  /* 0x00000000000c7947 */ /* 0x000fec0003800000 */
.L_x_15:
[----:B------:R-:W0:Y:S01]  /*0f60*/  MUFU.RSQ R0, -QNAN ;  /* 0xffc0000000007908 */ /* 0x000e220000001400 */
[----:B------:R-:W-:Y:S05]  /*0f70*/  BRA `(.L_x_20) ;  /* 0x0000000000047947 */ /* 0x000fea0003800000 */
.L_x_14:
[----:B------:R-:W-:-:S07]  /*0f80*/  FADD.FTZ R0, R0, R3 ;  /* 0x0000000300007221 */ /* 0x000fce0000010000 */
.L_x_20:
[----:B------:R-:W-:-:S04]  /*0f90*/  IMAD.MOV.U32 R5, RZ, RZ, 0x0 ;  /* 0x00000000ff057424 */ /* 0x000fc800078e00ff */
[----:B0-----:R-:W-:Y:S05]  /*0fa0*/  RET.REL.NODEC R4 `(_Z21q131_logit_std_kernelPKfmPfS1_) ;  /* 0xfffffff004147950 */ /* 0x001fea0003c3ffff */
.L_x_21:
[----:B------:R-:W-:-:S00]  /*0fb0*/  BRA `(.L_x_21) ;  /* 0xfffffffc00fc7947 */ /* 0x000fc0000383ffff */
[----:B------:R-:W-:-:S00]  /*0fc0*/  NOP ;  /* 0x0000000000007918 */ /* 0x000fc00000000000 */
        /* <DEDUP_REMOVED lines=11> */
.L_x_27:


//--------------------- .text._Z19q131_max_abs_kernelPKimPj --------------------------
	.section	.text._Z19q131_max_abs_kernelPKimPj,"ax",@progbits
	.align	128
        .global         _Z19q131_max_abs_kernelPKimPj
        .type           _Z19q131_max_abs_kernelPKimPj,@function
        .size           _Z19q131_max_abs_kernelPKimPj,(.L_x_29 - _Z19q131_max_abs_kernelPKimPj)
        .other          _Z19q131_max_abs_kernelPKimPj,@"STO_CUDA_ENTRY STV_DEFAULT"
_Z19q131_max_abs_kernelPKimPj:
.text._Z19q131_max_abs_kernelPKimPj:
[----:B------:R-:W-:Y:S01]  /*0000*/  LDC R1, c[0x0][0x37c] ;  /* 0x0000df00ff017b82 */ /* 0x000fe20000000800 */
[----:B------:R-:W0:Y:S07]  /*0010*/  S2R R7, SR_TID.X ;  /* 0x0000000000077919 */ /* 0x000e2e0000002100 */
[----:B------:R-:W0:Y:S01]  /*0020*/  S2UR UR4, SR_CTAID.X ;  /* 0x00000000000479c3 */ /* 0x000e220000002500 */
[----:B------:R-:W1:Y:S01]  /*0030*/  LDCU.64 UR8, c[0x0][0x388] ;  /* 0x00007100ff0877ac */ /* 0x000e620008000a00 */
[----:B------:R-:W-:Y:S01]  /*0040*/  BSSY.RECONVERGENT B0, `(.L_x_22) ;  /* 0x0000018000007945 */ /* 0x000fe20003800200 */
[----:B------:R-:W-:Y:S01]  /*0050*/  IMAD.MOV.U32 R4, RZ, RZ, RZ ;  /* 0x000000ffff047224 */ /* 0x000fe200078e00ff */
[----:B------:R-:W2:Y:S04]  /*0060*/  LDCU.64 UR6, c[0x0][0x358] ;  /* 0x00006b00ff0677ac */ /* 0x000ea80008000a00 */
[----:B------:R-:W0:Y:S01]  /*0070*/  LDC R2, c[0x0][0x360] ;  /* 0x0000d800ff027b82 */ /* 0x000e220000000800 */
[----:B------:R-:W3:Y:S01]  /*0080*/  LDCU.64 UR10, c[0x0][0x380] ;  /* 0x00007000ff0a77ac */ /* 0x000ee20008000a00 */
[----:B0-----:R-:W-:-:S05]  /*0090*/  IMAD R0, R2, UR4, R7 ;  /* 0x0000000402007c24 */ /* 0x001fca000f8e0207 */
[----:B-1----:R-:W-:-:S04]  /*00a0*/  ISETP.GE.U32.AND P0, PT, R0, UR8, PT ;  /* 0x0000000800007c0c */ /* 0x002fc8000bf06070 */
[----:B------:R-:W-:-:S13]  /*00b0*/  ISETP.GE.U32.AND.EX P0, PT, RZ, UR9, PT, P0 ;  /* 0x00000009ff007c0c */ /* 0x000fda000bf06100 */
[----:B--23--:R-:W-:Y:S05]  /*00c0*/  @P0 BRA `(.L_x_23) ;  /* 0x00000000003c0947 */ /* 0x00cfea0003800000 */
[----:B------:R-:W0:Y:S01]  /*00d0*/  LDCU UR4, c[0x0][0x370] ;  /* 0x00006e00ff0477ac */ /* 0x000e220008000800 */
[----:B------:R-:W-:Y:S02]  /*00e0*/  IMAD.MOV.U32 R5, RZ, RZ, R0 ;  /* 0x000000ffff057224 */ /* 0x000fe400078e0000 */
[----:B------:R-:W-:Y:S02]  /*00f0*/  IMAD.MOV.U32 R6, RZ, RZ, RZ ;  /* 0x000000ffff067224 */ /* 0x000fe400078e00ff */
[----:B------:R-:W-:Y:S02]  /*0100*/  IMAD.MOV.U32 R4, RZ, RZ, RZ ;  /* 0x000000ffff047224 */ /* 0x000fe400078e00ff */
[----:B0-----:R-:W-:-:S07]  /*0110*/  IMAD R0, R2, UR4, RZ ;  /* 0x0000000402007c24 */ /* 0x001fce000f8e02ff */
.L_x_24:
[----:B------:R-:W-:-:S04]  /*0120*/  LEA R2, P0, R5, UR10, 0x2 ;  /* 0x0000000a05027c11 */ /* 0x000fc8000f8010ff */
[----:B------:R-:W-:-:S05]  /*0130*/  LEA.HI.X R3, R5, UR11, R6, 0x2, P0 ;  /* 0x0000000b05037c11 */ /* 0x000fca00080f1406 */
[----:B------:R-:W2:Y:S01]  /*0140*/  LDG.E R2, desc[UR6][R2.64] ;  /* 0x0000000602027981 */ /* 0x000ea2000c1e1900 */
[----:B------:R-:W-:-:S05]  /*0150*/  IADD3 R5, P0, PT, R0, R5, RZ ;  /* 0x0000000500057210 */ /* 0x000fca0007f1e0ff */
[----:B------:R-:W-:Y:S01]  /*0160*/  IMAD.X R6, RZ, RZ, R6, P0 ;  /* 0x000000ffff067224 */ /* 0x000fe200000e0606 */
[----:B------:R-:W-:-:S04]  /*0170*/  ISETP.GE.U32.AND P0, PT, R5, UR8, PT ;  /* 0x0000000805007c0c */ /* 0x000fc8000bf06070 */
[----:B------:R-:W-:Y:S02]  /*0180*/  ISETP.GE.U32.AND.EX P0, PT, R6, UR9, PT, P0 ;  /* 0x0000000906007c0c */ /* 0x000fe4000bf06100 */
[----:B--2---:R-:W-:-:S04]  /*0190*/  IABS R9, R2 ;  /* 0x0000000200097213 */ /* 0x004fc80000000000 */
[----:B------:R-:W-:-:S07]  /*01a0*/  VIMNMX.U32 R4, PT, PT, R9, R4, !PT ;  /* 0x0000000409047248 */ /* 0x000fce0007fe0000 */
[----:B------:R-:W-:Y:S05]  /*01b0*/  @!P0 BRA `(.L_x_24) ;  /* 0xfffffffc00d88947 */ /* 0x000fea000383ffff */
.L_x_23:
[----:B------:R-:W-:Y:S05]  /*01c0*/  BSYNC.RECONVERGENT B0 ;  /* 0x0000000000007941 */ /* 0x000fea0003800200 */
.L_x_22:
[----:B------:R-:W0:Y:S01]  /*01d0*/  SHFL.DOWN PT, R3, R4, 0x10, 0x1f ;  /* 0x0a001f0004037f89 */ /* 0x000e2200000e0000 */
[----:B------:R-:W-:Y:S02]  /*01e0*/  LOP3.LUT P0, RZ, R7, 0x1f, RZ, 0xc0, !PT ;  /* 0x0000001f07ff7812 */ /* 0x000fe4000780c0ff */
[----:B0-----:R-:W-:-:S05]  /*01f0*/  VIMNMX.U32 R3, PT, PT, R3, R4, !PT ;  /* 0x0000000403037248 */ /* 0x001fca0007fe0000 */
[----:B------:R-:W0:Y:S02]  /*0200*/  SHFL.DOWN PT, R0, R3, 0x8, 0x1f ;  /* 0x09001f0003007f89 */ /* 0x000e2400000e0000 */
[----:B0-----:R-:W-:-:S05]  /*0210*/  VIMNMX.U32 R0, PT, PT, R3, R0, !PT ;  /* 0x0000000003007248 */ /* 0x001fca0007fe0000 */
[----:B------:R-:W0:Y:S02]  /*0220*/  SHFL.DOWN PT, R5, R0, 0x4, 0x1f ;  /* 0x08801f0000057f89 */ /* 0x000e2400000e0000 */
[----:B0-----:R-:W-:-:S05]  /*0230*/  VIMNMX.U32 R5, PT, PT, R0, R5, !PT ;  /* 0x0000000500057248 */ /* 0x001fca0007fe0000 */
[----:B------:R-:W0:Y:S02]  /*0240*/  SHFL.DOWN PT, R2, R5, 0x2, 0x1f ;  /* 0x08401f0005027f89 */ /* 0x000e2400000e0000 */
[----:B0-----:R-:W-:-:S05]  /*0250*/  VIMNMX.U32 R6, PT, PT, R5, R2, !PT ;  /* 0x0000000205067248 */ /* 0x001fca0007fe0000 */
[----:B------:R0:W1:Y:S01]  /*0260*/  SHFL.DOWN PT, R7, R6, 0x1, 0x1f ;  /* 0x08201f0006077f89 */ /* 0x00006200000e0000 */
[----:B------:R-:W-:Y:S05]  /*0270*/  @P0 EXIT ;  /* 0x000000000000094d */ /* 0x000fea0003800000 */
[----:B------:R-:W2:Y:S01]  /*0280*/  S2R R0, SR_LANEID ;  /* 0x0000000000007919 */ /* 0x000ea20000000000 */
[----:B------:R-:W3:Y:S01]  /*0290*/  LDC.64 R2, c[0x0][0x390] ;  /* 0x0000e400ff027b82 */ /* 0x000ee20000000a00 */
[----:B-1----:R-:W-:Y:S01]  /*02a0*/  VIMNMX.U32 R7, PT, PT, R6, R7, !PT ;  /* 0x0000000706077248 */ /* 0x002fe20007fe0000 */
[----:B------:R-:W-:Y:S02]  /*02b0*/  VOTEU.ANY UR4, UPT, PT ;  /* 0x0000000000047886 */ /* 0x000fe400038e0100 */
[----:B------:R-:W-:Y:S01]  /*02c0*/  UFLO.U32 UR4, UR4 ;  /* 0x00000004000472bd */ /* 0x000fe200080e0000 */
[----:B------:R-:W-:-:S13]  /*02d0*/  CREDUX.MAX UR5, R7 ;  /* 0x00000000070572cc */ /* 0x000fda0000000000 */
[----:B------:R-:W-:Y:S01]  /*02e0*/  IMAD.U32 R5, RZ, RZ, UR5 ;  /* 0x00000005ff057e24 */ /* 0x000fe2000f8e00ff */
[----:B--2---:R-:W-:-:S13]  /*02f0*/  ISETP.EQ.U32.AND P0, PT, R0, UR4, PT ;  /* 0x0000000400007c0c */ /* 0x004fda000bf02070 */
[----:B---3--:R-:W-:Y:S01]  /*0300*/  @P0 REDG.E.MAX.STRONG.GPU desc[UR6][R2.64], R5 ;  /* 0x000000050200098e */ /* 0x008fe2000d12e106 */
[----:B------:R-:W-:Y:S05]  /*0310*/  EXIT ;  /* 0x000000000000794d */ /* 0x000fea0003800000 */
.L_x_25:
        /* <DEDUP_REMOVED lines=14> */
.L_x_29:


//--------------------- .nv.shared._Z21q131_logit_std_kernelPKfmPfS1_ --------------------------
	.section	.nv.shared._Z21q131_logit_std_kernelPKfmPfS1_,"aw",@nobits
	.sectionflags	@""
	.align	4
.nv.shared._Z21q131_logit_std_kernelPKfmPfS1_:
	.zero		1032


//--------------------- .nv.shared.reserved.0     --------------------------
	.section	.nv.shared.reserved.0,"aw",@nobits
	.weak		__nv_reservedSMEM_offset_0_alias
	.size		__nv_reservedSMEM_offset_0_alias, 0, 64
	.other		__nv_reservedSMEM_offset_0_alias,@"STO_CUDA_RESERVED_SHARED STV_DEFAULT"
__nv_reservedSMEM_offset_0_alias:
	.zero		0
	.zero		64


//--------------------- .nv.constant0._Z21q131_logit_std_kernelPKfmPfS1_ --------------------------
	.section	.nv.constant0._Z21q131_logit_std_kernelPKfmPfS1_,"a",@progbits
	.sectionflags	@""
	.align	4
.nv.constant0._Z21q131_logit_std_kernelPKfmPfS1_:
	.zero		928


//--------------------- .nv.constant0._Z19q131_max_abs_kernelPKimPj --------------------------
	.section	.nv.constant0._Z19q131_max_abs_kernelPKimPj,"a",@progbits
	.sectionflags	@""
	.align	4
.nv.constant0._Z19q131_max_abs_kernelPKimPj:
	.zero		920


//--------------------- SYMBOLS --------------------------

	.type		.nv.reservedSmem.offset0,@object
	.size		.nv.reservedSmem.offset0,0x4
	.type		.nv.reservedSmem.cap,@object
	.size		.nv.reservedSmem.cap,0x4
